//
// Generated by NVIDIA NVVM Compiler
//
// Compiler Build ID: CL-36424714
// Cuda compilation tools, release 13.0, V13.0.88
// Based on NVVM 20.0.0
//

.version 9.0
.target sm_100
.address_size 64

	// .globl	_Z4copyPdS_

.visible .entry _Z4copyPdS_(
	.param .u64 .ptr .align 1 _Z4copyPdS__param_0,
	.param .u64 .ptr .align 1 _Z4copyPdS__param_1
)
{
	.reg .b32 	%r<5>;
	.reg .b64 	%rd<8>;
	.reg .b64 	%fd<2>;

	ld.param.u64 	%rd1, [_Z4copyPdS__param_0];
	ld.param.u64 	%rd2, [_Z4copyPdS__param_1];
	cvta.to.global.u64 	%rd3, %rd2;
	cvta.to.global.u64 	%rd4, %rd1;
	mov.u32 	%r1, %ctaid.x;
	mov.u32 	%r2, %ntid.x;
	mov.u32 	%r3, %tid.x;
	mad.lo.s32 	%r4, %r1, %r2, %r3;
	mul.wide.s32 	%rd5, %r4, 8;
	add.s64 	%rd6, %rd4, %rd5;
	ld.global.f64 	%fd1, [%rd6];
	add.s64 	%rd7, %rd3, %rd5;
	st.global.f64 	[%rd7], %fd1;
	ret;

}
	// .globl	_Z16simple_transposePdS_
.visible .entry _Z16simple_transposePdS_(
	.param .u64 .ptr .align 1 _Z16simple_transposePdS__param_0,
	.param .u64 .ptr .align 1 _Z16simple_transposePdS__param_1
)
{
	.reg .b32 	%r<6>;
	.reg .b64 	%rd<9>;
	.reg .b64 	%fd<2>;

	ld.param.u64 	%rd1, [_Z16simple_transposePdS__param_0];
	ld.param.u64 	%rd2, [_Z16simple_transposePdS__param_1];
	cvta.to.global.u64 	%rd3, %rd2;
	cvta.to.global.u64 	%rd4, %rd1;
	mov.u32 	%r1, %ctaid.x;
	mov.u32 	%r2, %ntid.x;
	mov.u32 	%r3, %tid.x;
	mad.lo.s32 	%r4, %r1, %r2, %r3;
	mad.lo.s32 	%r5, %r3, %r2, %r1;
	mul.wide.s32 	%rd5, %r5, 8;
	add.s64 	%rd6, %rd4, %rd5;
	ld.global.f64 	%fd1, [%rd6];
	mul.wide.s32 	%rd7, %r4, 8;
	add.s64 	%rd8, %rd3, %rd7;
	st.global.f64 	[%rd8], %fd1;
	ret;

}


// ===== COMPILED SASS (sm_100) =====

	.target	sm_100

	.elftype	@"ET_EXEC"


//--------------------- .note.nv.tkinfo           --------------------------
	.section	.note.nv.tkinfo,"",@"SHT_NOTE"
	.sectionflags	@"SHF_NOTE_NV_TKINFO"
	.tkinfo
        /*0018*/ 	.word	0x00000002
        /*0030*/ 	.string	""
        /*0030*/ 	.string	"ptxas"
        /*0030*/ 	.string	"Cuda compilation tools, release 13.0, V13.0.88"
        /*0030*/ 	.string	"Build cuda_13.0.r13.0/compiler.36424714_0"
        /*0030*/ 	.string	"-arch sm_100 -m 64 "



//--------------------- .note.nv.cuinfo           --------------------------
	.section	.note.nv.cuinfo,"",@"SHT_NOTE"
	.sectionflags	@"SHF_NOTE_NV_CUINFO"
        /*0018*/ 	.short	0x0002
        /*001a*/ 	.short	0x0064
        /*001c*/ 	.short	0x0082
	.zero		2


//--------------------- .nv.info                  --------------------------
	.section	.nv.info,"",@"SHT_CUDA_INFO"
	.align	4


	//----- nvinfo : EIATTR_REGCOUNT
	.align		4
        /*0000*/ 	.byte	0x04, 0x2f
        /*0002*/ 	.short	(.L_1 - .L_0)
	.align		4
.L_0:
        /*0004*/ 	.word	index@(_Z4copyPdS_)
        /*0008*/ 	.word	0x0000000a


	//----- nvinfo : EIATTR_FRAME_SIZE
	.align		4
.L_1:
        /*000c*/ 	.byte	0x04, 0x11
        /*000e*/ 	.short	(.L_3 - .L_2)
	.align		4
.L_2:
        /*0010*/ 	.word	index@(_Z4copyPdS_)
        /*0014*/ 	.word	0x00000000


	//----- nvinfo : EIATTR_REGCOUNT
	.align		4
.L_3:
        /*0018*/ 	.byte	0x04, 0x2f
        /*001a*/ 	.short	(.L_5 - .L_4)
	.align		4
.L_4:
        /*001c*/ 	.word	index@(_Z16simple_transposePdS_)
        /*0020*/ 	.word	0x0000000a


	//----- nvinfo : EIATTR_FRAME_SIZE
	.align		4
.L_5:
        /*0024*/ 	.byte	0x04, 0x11
        /*0026*/ 	.short	(.L_7 - .L_6)
	.align		4
.L_6:
        /*0028*/ 	.word	index@(_Z16simple_transposePdS_)
        /*002c*/ 	.word	0x00000000


	//----- nvinfo : EIATTR_MIN_STACK_SIZE
	.align		4
.L_7:
        /*0030*/ 	.byte	0x04, 0x12
        /*0032*/ 	.short	(.L_9 - .L_8)
	.align		4
.L_8:
        /*0034*/ 	.word	index@(_Z16simple_transposePdS_)
        /*0038*/ 	.word	0x00000000


	//----- nvinfo : EIATTR_MIN_STACK_SIZE
	.align		4
.L_9:
        /*003c*/ 	.byte	0x04, 0x12
        /*003e*/ 	.short	(.L_11 - .L_10)
	.align		4
.L_10:
        /*0040*/ 	.word	index@(_Z4copyPdS_)
        /*0044*/ 	.word	0x00000000
.L_11:


//--------------------- .nv.compat                --------------------------
	.section	.nv.compat,"",@"SHT_CUDA_COMPAT_INFO"
	.align	4
        /*0000*/ 	.byte	0x02, 0x09, 0x00, 0x00, 0x02, 0x02, 0x01, 0x00, 0x02, 0x05, 0x05, 0x00, 0x03, 0x07, 0x01, 0x01
        /*0010*/ 	.byte	0x02, 0x03, 0x00, 0x00, 0x02, 0x06, 0x01, 0x00, 0x04, 0x0b, 0x08, 0x00, 0x09, 0x00, 0x00, 0x00
        /*0020*/ 	.byte	0x00, 0x00, 0x00, 0x00


//--------------------- .nv.info._Z16simple_transposePdS_ --------------------------
	.section	.nv.info._Z16simple_transposePdS_,"",@"SHT_CUDA_INFO"
	.sectionflags	@""
	.align	4


	//----- nvinfo : EIATTR_CUDA_API_VERSION
	.align		4
        /*0000*/ 	.byte	0x04, 0x37
        /*0002*/ 	.short	(.L_13 - .L_12)
.L_12:
        /*0004*/ 	.word	0x00000082


	//----- nvinfo : EIATTR_KPARAM_INFO
	.align		4
.L_13:
        /*0008*/ 	.byte	0x04, 0x17
        /*000a*/ 	.short	(.L_15 - .L_14)
.L_14:
        /*000c*/ 	.word	0x00000000
        /*0010*/ 	.short	0x0001
        /*0012*/ 	.short	0x0008
        /*0014*/ 	.byte	0x00, 0xf5, 0x21, 0x00


	//----- nvinfo : EIATTR_KPARAM_INFO
	.align		4
.L_15:
        /*0018*/ 	.byte	0x04, 0x17
        /*001a*/ 	.short	(.L_17 - .L_16)
.L_16:
        /*001c*/ 	.word	0x00000000
        /*0020*/ 	.short	0x0000
        /*0022*/ 	.short	0x0000
        /*0024*/ 	.byte	0x00, 0xf5, 0x21, 0x00


	//----- nvinfo : EIATTR_SPARSE_MMA_MASK
	.align		4
.L_17:
        /*0028*/ 	.byte	0x03, 0x50
        /*002a*/ 	.short	0x0000


	//----- nvinfo : EIATTR_MAXREG_COUNT
	.align		4
        /*002c*/ 	.byte	0x03, 0x1b
        /*002e*/ 	.short	0x00ff


	//----- nvinfo : EIATTR_MERCURY_ISA_VERSION
	.align		4
        /*0030*/ 	.byte	0x03, 0x5f
        /*0032*/ 	.short	0x0101


	//----- nvinfo : EIATTR_VRC_CTA_INIT_COUNT
	.align		4
        /*0034*/ 	.byte	0x02, 0x4a
	.zero		1
	.zero		1


	//----- nvinfo : EIATTR_EXIT_INSTR_OFFSETS
	.align		4
        /*0038*/ 	.byte	0x04, 0x1c
        /*003a*/ 	.short	(.L_19 - .L_18)


	//   ....[0]....
.L_18:
        /*003c*/ 	.word	0x000000d0


	//----- nvinfo : EIATTR_CBANK_PARAM_SIZE
	.align		4
.L_19:
        /*0040*/ 	.byte	0x03, 0x19
        /*0042*/ 	.short	0x0010


	//----- nvinfo : EIATTR_PARAM_CBANK
	.align		4
        /*0044*/ 	.byte	0x04, 0x0a
        /*0046*/ 	.short	(.L_21 - .L_20)
	.align		4
.L_20:
        /*0048*/ 	.word	index@(.nv.constant0._Z16simple_transposePdS_)
        /*004c*/ 	.short	0x0380
        /*004e*/ 	.short	0x0010


	//----- nvinfo : EIATTR_SW_WAR
	.align		4
.L_21:
        /*0050*/ 	.byte	0x04, 0x36
        /*0052*/ 	.short	(.L_23 - .L_22)
.L_22:
        /*0054*/ 	.word	0x00000008
.L_23:


//--------------------- .nv.info._Z4copyPdS_      --------------------------
	.section	.nv.info._Z4copyPdS_,"",@"SHT_CUDA_INFO"
	.sectionflags	@""
	.align	4


	//----- nvinfo : EIATTR_CUDA_API_VERSION
	.align		4
        /*0000*/ 	.byte	0x04, 0x37
        /*0002*/ 	.short	(.L_25 - .L_24)
.L_24:
        /*0004*/ 	.word	0x00000082


	//----- nvinfo : EIATTR_KPARAM_INFO
	.align		4
.L_25:
        /*0008*/ 	.byte	0x04, 0x17
        /*000a*/ 	.short	(.L_27 - .L_26)
.L_26:
        /*000c*/ 	.word	0x00000000
        /*0010*/ 	.short	0x0001
        /*0012*/ 	.short	0x0008
        /*0014*/ 	.byte	0x00, 0xf5, 0x21, 0x00


	//----- nvinfo : EIATTR_KPARAM_INFO
	.align		4
.L_27:
        /*0018*/ 	.byte	0x04, 0x17
        /*001a*/ 	.short	(.L_29 - .L_28)
.L_28:
        /*001c*/ 	.word	0x00000000
        /*0020*/ 	.short	0x0000
        /*0022*/ 	.short	0x0000
        /*0024*/ 	.byte	0x00, 0xf5, 0x21, 0x00


	//----- nvinfo : EIATTR_SPARSE_MMA_MASK
	.align		4
.L_29:
        /*0028*/ 	.byte	0x03, 0x50
        /*002a*/ 	.short	0x0000


	//----- nvinfo : EIATTR_MAXREG_COUNT
	.align		4
        /*002c*/ 	.byte	0x03, 0x1b
        /*002e*/ 	.short	0x00ff


	//----- nvinfo : EIATTR_MERCURY_ISA_VERSION
	.align		4
        /*0030*/ 	.byte	0x03, 0x5f
        /*0032*/ 	.short	0x0101


	//----- nvinfo : EIATTR_VRC_CTA_INIT_COUNT
	.align		4
        /*0034*/ 	.byte	0x02, 0x4a
	.zero		1
	.zero		1


	//----- nvinfo : EIATTR_EXIT_INSTR_OFFSETS
	.align		4
        /*0038*/ 	.byte	0x04, 0x1c
        /*003a*/ 	.short	(.L_31 - .L_30)


	//   ....[0]....
.L_30:
        /*003c*/ 	.word	0x000000c0


	//----- nvinfo : EIATTR_CBANK_PARAM_SIZE
	.align		4
.L_31:
        /*0040*/ 	.byte	0x03, 0x19
        /*0042*/ 	.short	0x0010


	//----- nvinfo : EIATTR_PARAM_CBANK
	.align		4
        /*0044*/ 	.byte	0x04, 0x0a
        /*0046*/ 	.short	(.L_33 - .L_32)
	.align		4
.L_32:
        /*0048*/ 	.word	index@(.nv.constant0._Z4copyPdS_)
        /*004c*/ 	.short	0x0380
        /*004e*/ 	.short	0x0010


	//----- nvinfo : EIATTR_SW_WAR
	.align		4
.L_33:
        /*0050*/ 	.byte	0x04, 0x36
        /*0052*/ 	.short	(.L_35 - .L_34)
.L_34:
        /*0054*/ 	.word	0x00000008
.L_35:


//--------------------- .nv.callgraph             --------------------------
	.section	.nv.callgraph,"",@"SHT_CUDA_CALLGRAPH"
	.align	4
	.sectionentsize	8
	.align		4
        /*0000*/ 	.word	0x00000000
	.align		4
        /*0004*/ 	.word	0xffffffff
	.align		4
        /*0008*/ 	.word	0x00000000
	.align		4
        /*000c*/ 	.word	0xfffffffe
	.align		4
        /*0010*/ 	.word	0x00000000
	.align		4
        /*0014*/ 	.word	0xfffffffd
	.align		4
        /*0018*/ 	.word	0x00000000
	.align		4
        /*001c*/ 	.word	0xfffffffc


//--------------------- .text._Z16simple_transposePdS_ --------------------------
	.section	.text._Z16simple_transposePdS_,"ax",@progbits
	.align	128
        .global         _Z16simple_transposePdS_
        .type           _Z16simple_transposePdS_,@function
        .size           _Z16simple_transposePdS_,(.L_x_2 - _Z16simple_transposePdS_)
        .other          _Z16simple_transposePdS_,@"STO_CUDA_ENTRY STV_DEFAULT"
_Z16simple_transposePdS_:
.text._Z16simple_transposePdS_:
[----:B------:R-:W-:Y:S01]  /*0000*/  LDC R1, c[0x0][0x37c] ;  /* 0x0000df00ff017b82 */ /* 0x000fe20000000800 */
[----:B------:R-:W0:Y:S07]  /*0010*/  S2R R0, SR_TID.X ;  /* 0x0000000000007919 */ /* 0x000e2e0000002100 */
[----:B------:R-:W0:Y:S01]  /*0020*/  S2UR UR6, SR_CTAID.X ;  /* 0x00000000000679c3 */ /* 0x000e220000002500 */
[----:B------:R-:W1:Y:S07]  /*0030*/  LDCU.64 UR4, c[0x0][0x358] ;  /* 0x00006b00ff0477ac */ /* 0x000e6e0008000a00 */
[----:B------:R-:W0:Y:S08]  /*0040*/  LDC R7, c[0x0][0x360] ;  /* 0x0000d800ff077b82 */ /* 0x000e300000000800 */
[----:B------:R-:W2:Y:S01]  /*0050*/  LDC.64 R2, c[0x0][0x380] ;  /* 0x0000e000ff027b82 */ /* 0x000ea20000000a00 */
[----:B0-----:R-:W-:-:S04]  /*0060*/  IMAD R5, R7, R0, UR6 ;  /* 0x0000000607057e24 */ /* 0x001fc8000f8e0200 */
[----:B--2---:R-:W-:-:S03]  /*0070*/  IMAD.WIDE R2, R5, 0x8, R2 ;  /* 0x0000000805027825 */ /* 0x004fc600078e0202 */
[----:B------:R-:W0:Y:S03]  /*0080*/  LDC.64 R4, c[0x0][0x388] ;  /* 0x0000e200ff047b82 */ /* 0x000e260000000a00 */
[----:B-1----:R-:W2:Y:S01]  /*0090*/  LDG.E.64 R2, desc[UR4][R2.64] ;  /* 0x0000000402027981 */ /* 0x002ea2000c1e1b00 */
[----:B------:R-:W-:-:S04]  /*00a0*/  IMAD R7, R7, UR6, R0 ;  /* 0x0000000607077c24 */ /* 0x000fc8000f8e0200 */
[----:B0-----:R-:W-:-:S05]  /*00b0*/  IMAD.WIDE R4, R7, 0x8, R4 ;  /* 0x0000000807047825 */ /* 0x001fca00078e0204 */
[----:B--2---:R-:W-:Y:S01]  /*00c0*/  STG.E.64 desc[UR4][R4.64], R2 ;  /* 0x0000000204007986 */ /* 0x004fe2000c101b04 */
[----:B------:R-:W-:Y:S05]  /*00d0*/  EXIT ;  /* 0x000000000000794d */ /* 0x000fea0003800000 */
.L_x_0:
[----:B------:R-:W-:-:S00]  /*00e0*/  BRA `(.L_x_0) ;  /* 0xfffffffc00fc7947 */ /* 0x000fc0000383ffff */
[----:B------:R-:W-:-:S00]  /*00f0*/  NOP ;  /* 0x0000000000007918 */ /* 0x000fc00000000000 */
        /* <DEDUP_REMOVED lines=8> */
.L_x_2:


//--------------------- .text._Z4copyPdS_         --------------------------
	.section	.text._Z4copyPdS_,"ax",@progbits
	.align	128
        .global         _Z4copyPdS_
        .type           _Z4copyPdS_,@function
        .size           _Z4copyPdS_,(.L_x_3 - _Z4copyPdS_)
        .other          _Z4copyPdS_,@"STO_CUDA_ENTRY STV_DEFAULT"
_Z4copyPdS_:
.text._Z4copyPdS_:
[----:B------:R-:W-:Y:S01]  /*0000*/  LDC R1, c[0x0][0x37c] ;  /* 0x0000df00ff017b82 */ /* 0x000fe20000000800 */
[----:B------:R-:W0:Y:S07]  /*0010*/  S2R R0, SR_TID.X ;  /* 0x0000000000007919 */ /* 0x000e2e0000002100 */
[----:B------:R-:W0:Y:S01]  /*0020*/  S2UR UR6, SR_CTAID.X ;  /* 0x00000000000679c3 */ /* 0x000e220000002500 */
[----:B------:R-:W1:Y:S07]  /*0030*/  LDCU.64 UR4, c[0x0][0x358] ;  /* 0x00006b00ff0477ac */ /* 0x000e6e0008000a00 */
[----:B------:R-:W0:Y:S08]  /*0040*/  LDC R7, c[0x0][0x360] ;  /* 0x0000d800ff077b82 */ /* 0x000e300000000800 */
[----:B------:R-:W2:Y:S08]  /*0050*/  LDC.64 R2, c[0x0][0x380] ;  /* 0x0000e000ff027b82 */ /* 0x000eb00000000a00 */
[----:B------:R-:W3:Y:S01]  /*0060*/  LDC.64 R4, c[0x0][0x388] ;  /* 0x0000e200ff047b82 */ /* 0x000ee20000000a00 */
[----:B0-----:R-:W-:-:S04]  /*0070*/  IMAD R7, R7, UR6, R0 ;  /* 0x0000000607077c24 */ /* 0x001fc8000f8e0200 */
[----:B--2---:R-:W-:-:S06]  /*0080*/  IMAD.WIDE R2, R7, 0x8, R2 ;  /* 0x0000000807027825 */ /* 0x004fcc00078e0202 */
[----:B-1----:R-:W2:Y:S01]  /*0090*/  LDG.E.64 R2, desc[UR4][R2.64] ;  /* 0x0000000402027981 */ /* 0x002ea2000c1e1b00 */
[----:B---3--:R-:W-:-:S05]  /*00a0*/  IMAD.WIDE R4, R7, 0x8, R4 ;  /* 0x0000000807047825 */ /* 0x008fca00078e0204 */
[----:B--2---:R-:W-:Y:S01]  /*00b0*/  STG.E.64 desc[UR4][R4.64], R2 ;  /* 0x0000000204007986 */ /* 0x004fe2000c101b04 */
[----:B------:R-:W-:Y:S05]  /*00c0*/  EXIT ;  /* 0x000000000000794d */ /* 0x000fea0003800000 */
.L_x_1:
        /* <DEDUP_REMOVED lines=11> */
.L_x_3:


//--------------------- .nv.shared.reserved.0     --------------------------
	.section	.nv.shared.reserved.0,"aw",@nobits
	.weak		__nv_reservedSMEM_offset_0_alias
	.size		__nv_reservedSMEM_offset_0_alias, 0, 64
	.other		__nv_reservedSMEM_offset_0_alias,@"STO_CUDA_RESERVED_SHARED STV_DEFAULT"
__nv_reservedSMEM_offset_0_alias:
	.zero		0
	.zero		64


//--------------------- .nv.constant0._Z16simple_transposePdS_ --------------------------
	.section	.nv.constant0._Z16simple_transposePdS_,"a",@progbits
	.sectionflags	@""
	.align	4
.nv.constant0._Z16simple_transposePdS_:
	.zero		912


//--------------------- .nv.constant0._Z4copyPdS_ --------------------------
	.section	.nv.constant0._Z4copyPdS_,"a",@progbits
	.sectionflags	@""
	.align	4
.nv.constant0._Z4copyPdS_:
	.zero		912


//--------------------- SYMBOLS --------------------------

	.type		.nv.reservedSmem.offset0,@object
	.size		.nv.reservedSmem.offset0,0x4
